//
// Generated by NVIDIA NVVM Compiler
//
// Compiler Build ID: CL-36424714
// Cuda compilation tools, release 13.0, V13.0.88
// Based on NVVM 20.0.0
//

.version 9.0
.target sm_100
.address_size 64

	// .globl	_ZN3cub18CUB_300001_SM_10006detail11EmptyKernelIvEEvv
.global .align 1 .b8 _ZN40_INTERNAL_05eef77e_4_k_cu_6677c247_289464cuda3std3__45__cpo5beginE[1];
.global .align 1 .b8 _ZN40_INTERNAL_05eef77e_4_k_cu_6677c247_289464cuda3std3__45__cpo3endE[1];
.global .align 1 .b8 _ZN40_INTERNAL_05eef77e_4_k_cu_6677c247_289464cuda3std3__45__cpo6cbeginE[1];
.global .align 1 .b8 _ZN40_INTERNAL_05eef77e_4_k_cu_6677c247_289464cuda3std3__45__cpo4cendE[1];
.global .align 1 .b8 _ZN40_INTERNAL_05eef77e_4_k_cu_6677c247_289464cuda3std3__45__cpo6rbeginE[1];
.global .align 1 .b8 _ZN40_INTERNAL_05eef77e_4_k_cu_6677c247_289464cuda3std3__45__cpo4rendE[1];
.global .align 1 .b8 _ZN40_INTERNAL_05eef77e_4_k_cu_6677c247_289464cuda3std3__45__cpo7crbeginE[1];
.global .align 1 .b8 _ZN40_INTERNAL_05eef77e_4_k_cu_6677c247_289464cuda3std3__45__cpo5crendE[1];
.global .align 1 .b8 _ZN40_INTERNAL_05eef77e_4_k_cu_6677c247_289464cuda3std3__442_GLOBAL__N__05eef77e_4_k_cu_6677c247_289466ignoreE[1];
.global .align 1 .b8 _ZN40_INTERNAL_05eef77e_4_k_cu_6677c247_289464cuda3std3__419piecewise_constructE[1];
.global .align 1 .b8 _ZN40_INTERNAL_05eef77e_4_k_cu_6677c247_289464cuda3std3__48in_placeE[1];
.global .align 1 .b8 _ZN40_INTERNAL_05eef77e_4_k_cu_6677c247_289464cuda3std3__420unreachable_sentinelE[1];
.global .align 1 .b8 _ZN40_INTERNAL_05eef77e_4_k_cu_6677c247_289464cuda3std3__47nulloptE[1];
.global .align 1 .b8 _ZN40_INTERNAL_05eef77e_4_k_cu_6677c247_289464cuda3std3__48unexpectE[1];
.global .align 1 .b8 _ZN40_INTERNAL_05eef77e_4_k_cu_6677c247_289464cuda3std6ranges3__45__cpo4swapE[1];
.global .align 1 .b8 _ZN40_INTERNAL_05eef77e_4_k_cu_6677c247_289464cuda3std6ranges3__45__cpo9iter_moveE[1];
.global .align 1 .b8 _ZN40_INTERNAL_05eef77e_4_k_cu_6677c247_289464cuda3std6ranges3__45__cpo5beginE[1];
.global .align 1 .b8 _ZN40_INTERNAL_05eef77e_4_k_cu_6677c247_289464cuda3std6ranges3__45__cpo3endE[1];
.global .align 1 .b8 _ZN40_INTERNAL_05eef77e_4_k_cu_6677c247_289464cuda3std6ranges3__45__cpo6cbeginE[1];
.global .align 1 .b8 _ZN40_INTERNAL_05eef77e_4_k_cu_6677c247_289464cuda3std6ranges3__45__cpo4cendE[1];
.global .align 1 .b8 _ZN40_INTERNAL_05eef77e_4_k_cu_6677c247_289464cuda3std6ranges3__45__cpo7advanceE[1];
.global .align 1 .b8 _ZN40_INTERNAL_05eef77e_4_k_cu_6677c247_289464cuda3std6ranges3__45__cpo9iter_swapE[1];
.global .align 1 .b8 _ZN40_INTERNAL_05eef77e_4_k_cu_6677c247_289464cuda3std6ranges3__45__cpo4nextE[1];
.global .align 1 .b8 _ZN40_INTERNAL_05eef77e_4_k_cu_6677c247_289464cuda3std6ranges3__45__cpo4prevE[1];
.global .align 1 .b8 _ZN40_INTERNAL_05eef77e_4_k_cu_6677c247_289464cuda3std6ranges3__45__cpo4dataE[1];
.global .align 1 .b8 _ZN40_INTERNAL_05eef77e_4_k_cu_6677c247_289464cuda3std6ranges3__45__cpo5cdataE[1];
.global .align 1 .b8 _ZN40_INTERNAL_05eef77e_4_k_cu_6677c247_289464cuda3std6ranges3__45__cpo4sizeE[1];
.global .align 1 .b8 _ZN40_INTERNAL_05eef77e_4_k_cu_6677c247_289464cuda3std6ranges3__45__cpo5ssizeE[1];
.global .align 1 .b8 _ZN40_INTERNAL_05eef77e_4_k_cu_6677c247_289464cuda3std6ranges3__45__cpo8distanceE[1];
.global .align 1 .b8 _ZN40_INTERNAL_05eef77e_4_k_cu_6677c247_289466thrust24THRUST_300001_SM_1000_NS8cuda_cub3parE[1];
.global .align 1 .b8 _ZN40_INTERNAL_05eef77e_4_k_cu_6677c247_289466thrust24THRUST_300001_SM_1000_NS8cuda_cub10par_nosyncE[1];
.global .align 1 .b8 _ZN40_INTERNAL_05eef77e_4_k_cu_6677c247_289466thrust24THRUST_300001_SM_1000_NS6system6detail10sequential3seqE[1];
.global .align 1 .b8 _ZN40_INTERNAL_05eef77e_4_k_cu_6677c247_289466thrust24THRUST_300001_SM_1000_NS12placeholders2_1E[1];
.global .align 1 .b8 _ZN40_INTERNAL_05eef77e_4_k_cu_6677c247_289466thrust24THRUST_300001_SM_1000_NS12placeholders2_2E[1];
.global .align 1 .b8 _ZN40_INTERNAL_05eef77e_4_k_cu_6677c247_289466thrust24THRUST_300001_SM_1000_NS12placeholders2_3E[1];
.global .align 1 .b8 _ZN40_INTERNAL_05eef77e_4_k_cu_6677c247_289466thrust24THRUST_300001_SM_1000_NS12placeholders2_4E[1];
.global .align 1 .b8 _ZN40_INTERNAL_05eef77e_4_k_cu_6677c247_289466thrust24THRUST_300001_SM_1000_NS12placeholders2_5E[1];
.global .align 1 .b8 _ZN40_INTERNAL_05eef77e_4_k_cu_6677c247_289466thrust24THRUST_300001_SM_1000_NS12placeholders2_6E[1];
.global .align 1 .b8 _ZN40_INTERNAL_05eef77e_4_k_cu_6677c247_289466thrust24THRUST_300001_SM_1000_NS12placeholders2_7E[1];
.global .align 1 .b8 _ZN40_INTERNAL_05eef77e_4_k_cu_6677c247_289466thrust24THRUST_300001_SM_1000_NS12placeholders2_8E[1];
.global .align 1 .b8 _ZN40_INTERNAL_05eef77e_4_k_cu_6677c247_289466thrust24THRUST_300001_SM_1000_NS12placeholders2_9E[1];
.global .align 1 .b8 _ZN40_INTERNAL_05eef77e_4_k_cu_6677c247_289466thrust24THRUST_300001_SM_1000_NS12placeholders3_10E[1];
.global .align 1 .b8 _ZN40_INTERNAL_05eef77e_4_k_cu_6677c247_289466thrust24THRUST_300001_SM_1000_NS3seqE[1];

.visible .entry _ZN3cub18CUB_300001_SM_10006detail11EmptyKernelIvEEvv()
{


	ret;

}


// ===== COMPILED SASS (sm_100) =====

	.target	sm_100

	.elftype	@"ET_EXEC"


//--------------------- .note.nv.tkinfo           --------------------------
	.section	.note.nv.tkinfo,"",@"SHT_NOTE"
	.sectionflags	@"SHF_NOTE_NV_TKINFO"
	.tkinfo
        /*0018*/ 	.word	0x00000002
        /*0030*/ 	.string	""
        /*0030*/ 	.string	"ptxas"
        /*0030*/ 	.string	"Cuda compilation tools, release 13.0, V13.0.88"
        /*0030*/ 	.string	"Build cuda_13.0.r13.0/compiler.36424714_0"
        /*0030*/ 	.string	"-arch sm_100 -m 64 "



//--------------------- .note.nv.cuinfo           --------------------------
	.section	.note.nv.cuinfo,"",@"SHT_NOTE"
	.sectionflags	@"SHF_NOTE_NV_CUINFO"
        /*0018*/ 	.short	0x0002
        /*001a*/ 	.short	0x0064
        /*001c*/ 	.short	0x0082
	.zero		2


//--------------------- .nv.info                  --------------------------
	.section	.nv.info,"",@"SHT_CUDA_INFO"
	.align	4


	//----- nvinfo : EIATTR_REGCOUNT
	.align		4
        /*0000*/ 	.byte	0x04, 0x2f
        /*0002*/ 	.short	(.L_44 - .L_43)
	.align		4
.L_43:
        /*0004*/ 	.word	index@(_ZN3cub18CUB_300001_SM_10006detail11EmptyKernelIvEEvv)
        /*0008*/ 	.word	0x00000004


	//----- nvinfo : EIATTR_FRAME_SIZE
	.align		4
.L_44:
        /*000c*/ 	.byte	0x04, 0x11
        /*000e*/ 	.short	(.L_46 - .L_45)
	.align		4
.L_45:
        /*0010*/ 	.word	index@(_ZN3cub18CUB_300001_SM_10006detail11EmptyKernelIvEEvv)
        /*0014*/ 	.word	0x00000000


	//----- nvinfo : EIATTR_MIN_STACK_SIZE
	.align		4
.L_46:
        /*0018*/ 	.byte	0x04, 0x12
        /*001a*/ 	.short	(.L_48 - .L_47)
	.align		4
.L_47:
        /*001c*/ 	.word	index@(_ZN3cub18CUB_300001_SM_10006detail11EmptyKernelIvEEvv)
        /*0020*/ 	.word	0x00000000
.L_48:


//--------------------- .nv.compat                --------------------------
	.section	.nv.compat,"",@"SHT_CUDA_COMPAT_INFO"
	.align	4
        /*0000*/ 	.byte	0x02, 0x09, 0x00, 0x00, 0x02, 0x02, 0x01, 0x00, 0x02, 0x05, 0x05, 0x00, 0x03, 0x07, 0x01, 0x01
        /*0010*/ 	.byte	0x02, 0x03, 0x00, 0x00, 0x02, 0x06, 0x01, 0x00, 0x04, 0x0b, 0x08, 0x00, 0x09, 0x00, 0x00, 0x00
        /*0020*/ 	.byte	0x00, 0x00, 0x00, 0x00


//--------------------- .nv.info._ZN3cub18CUB_300001_SM_10006detail11EmptyKernelIvEEvv --------------------------
	.section	.nv.info._ZN3cub18CUB_300001_SM_10006detail11EmptyKernelIvEEvv,"",@"SHT_CUDA_INFO"
	.sectionflags	@""
	.align	4


	//----- nvinfo : EIATTR_CUDA_API_VERSION
	.align		4
        /*0000*/ 	.byte	0x04, 0x37
        /*0002*/ 	.short	(.L_50 - .L_49)
.L_49:
        /*0004*/ 	.word	0x00000082


	//----- nvinfo : EIATTR_SPARSE_MMA_MASK
	.align		4
.L_50:
        /*0008*/ 	.byte	0x03, 0x50
        /*000a*/ 	.short	0x0000


	//----- nvinfo : EIATTR_MAXREG_COUNT
	.align		4
        /*000c*/ 	.byte	0x03, 0x1b
        /*000e*/ 	.short	0x00ff


	//----- nvinfo : EIATTR_MERCURY_ISA_VERSION
	.align		4
        /*0010*/ 	.byte	0x03, 0x5f
        /*0012*/ 	.short	0x0101


	//----- nvinfo : EIATTR_VRC_CTA_INIT_COUNT
	.align		4
        /*0014*/ 	.byte	0x02, 0x4a
	.zero		1
	.zero		1


	//----- nvinfo : EIATTR_EXIT_INSTR_OFFSETS
	.align		4
        /*0018*/ 	.byte	0x04, 0x1c
        /*001a*/ 	.short	(.L_52 - .L_51)


	//   ....[0]....
.L_51:
        /*001c*/ 	.word	0x00000010


	//----- nvinfo : EIATTR_SW_WAR
	.align		4
.L_52:
        /*0020*/ 	.byte	0x04, 0x36
        /*0022*/ 	.short	(.L_54 - .L_53)
.L_53:
        /*0024*/ 	.word	0x00000008
.L_54:


//--------------------- .nv.callgraph             --------------------------
	.section	.nv.callgraph,"",@"SHT_CUDA_CALLGRAPH"
	.align	4
	.sectionentsize	8
	.align		4
        /*0000*/ 	.word	0x00000000
	.align		4
        /*0004*/ 	.word	0xffffffff
	.align		4
        /*0008*/ 	.word	0x00000000
	.align		4
        /*000c*/ 	.word	0xfffffffe
	.align		4
        /*0010*/ 	.word	0x00000000
	.align		4
        /*0014*/ 	.word	0xfffffffd
	.align		4
        /*0018*/ 	.word	0x00000000
	.align		4
        /*001c*/ 	.word	0xfffffffc


//--------------------- .nv.constant4             --------------------------
	.section	.nv.constant4,"a",@progbits
	.align	8
	.align		8
.nv.constant4:
        /*0000*/ 	.dword	_ZN40_INTERNAL_05eef77e_4_k_cu_6677c247_293634cuda3std3__45__cpo5beginE
	.align		8
        /*0008*/ 	.dword	_ZN40_INTERNAL_05eef77e_4_k_cu_6677c247_293634cuda3std3__45__cpo3endE
	.align		8
        /*0010*/ 	.dword	_ZN40_INTERNAL_05eef77e_4_k_cu_6677c247_293634cuda3std3__45__cpo6cbeginE
	.align		8
        /*0018*/ 	.dword	_ZN40_INTERNAL_05eef77e_4_k_cu_6677c247_293634cuda3std3__45__cpo4cendE
	.align		8
        /*0020*/ 	.dword	_ZN40_INTERNAL_05eef77e_4_k_cu_6677c247_293634cuda3std3__45__cpo6rbeginE
	.align		8
        /*0028*/ 	.dword	_ZN40_INTERNAL_05eef77e_4_k_cu_6677c247_293634cuda3std3__45__cpo4rendE
	.align		8
        /*0030*/ 	.dword	_ZN40_INTERNAL_05eef77e_4_k_cu_6677c247_293634cuda3std3__45__cpo7crbeginE
	.align		8
        /*0038*/ 	.dword	_ZN40_INTERNAL_05eef77e_4_k_cu_6677c247_293634cuda3std3__45__cpo5crendE
	.align		8
        /*0040*/ 	.dword	_ZN40_INTERNAL_05eef77e_4_k_cu_6677c247_293634cuda3std3__442_GLOBAL__N__05eef77e_4_k_cu_6677c247_293636ignoreE
	.align		8
        /*0048*/ 	.dword	_ZN40_INTERNAL_05eef77e_4_k_cu_6677c247_293634cuda3std3__419piecewise_constructE
	.align		8
        /*0050*/ 	.dword	_ZN40_INTERNAL_05eef77e_4_k_cu_6677c247_293634cuda3std3__48in_placeE
	.align		8
        /*0058*/ 	.dword	_ZN40_INTERNAL_05eef77e_4_k_cu_6677c247_293634cuda3std3__420unreachable_sentinelE
	.align		8
        /*0060*/ 	.dword	_ZN40_INTERNAL_05eef77e_4_k_cu_6677c247_293634cuda3std3__47nulloptE
	.align		8
        /*0068*/ 	.dword	_ZN40_INTERNAL_05eef77e_4_k_cu_6677c247_293634cuda3std3__48unexpectE
	.align		8
        /*0070*/ 	.dword	_ZN40_INTERNAL_05eef77e_4_k_cu_6677c247_293634cuda3std6ranges3__45__cpo4swapE
	.align		8
        /*0078*/ 	.dword	_ZN40_INTERNAL_05eef77e_4_k_cu_6677c247_293634cuda3std6ranges3__45__cpo9iter_moveE
	.align		8
        /*0080*/ 	.dword	_ZN40_INTERNAL_05eef77e_4_k_cu_6677c247_293634cuda3std6ranges3__45__cpo5beginE
	.align		8
        /*0088*/ 	.dword	_ZN40_INTERNAL_05eef77e_4_k_cu_6677c247_293634cuda3std6ranges3__45__cpo3endE
	.align		8
        /*0090*/ 	.dword	_ZN40_INTERNAL_05eef77e_4_k_cu_6677c247_293634cuda3std6ranges3__45__cpo6cbeginE
	.align		8
        /*0098*/ 	.dword	_ZN40_INTERNAL_05eef77e_4_k_cu_6677c247_293634cuda3std6ranges3__45__cpo4cendE
	.align		8
        /*00a0*/ 	.dword	_ZN40_INTERNAL_05eef77e_4_k_cu_6677c247_293634cuda3std6ranges3__45__cpo7advanceE
	.align		8
        /*00a8*/ 	.dword	_ZN40_INTERNAL_05eef77e_4_k_cu_6677c247_293634cuda3std6ranges3__45__cpo9iter_swapE
	.align		8
        /*00b0*/ 	.dword	_ZN40_INTERNAL_05eef77e_4_k_cu_6677c247_293634cuda3std6ranges3__45__cpo4nextE
	.align		8
        /*00b8*/ 	.dword	_ZN40_INTERNAL_05eef77e_4_k_cu_6677c247_293634cuda3std6ranges3__45__cpo4prevE
	.align		8
        /*00c0*/ 	.dword	_ZN40_INTERNAL_05eef77e_4_k_cu_6677c247_293634cuda3std6ranges3__45__cpo4dataE
	.align		8
        /*00c8*/ 	.dword	_ZN40_INTERNAL_05eef77e_4_k_cu_6677c247_293634cuda3std6ranges3__45__cpo5cdataE
	.align		8
        /*00d0*/ 	.dword	_ZN40_INTERNAL_05eef77e_4_k_cu_6677c247_293634cuda3std6ranges3__45__cpo4sizeE
	.align		8
        /*00d8*/ 	.dword	_ZN40_INTERNAL_05eef77e_4_k_cu_6677c247_293634cuda3std6ranges3__45__cpo5ssizeE
	.align		8
        /*00e0*/ 	.dword	_ZN40_INTERNAL_05eef77e_4_k_cu_6677c247_293634cuda3std6ranges3__45__cpo8distanceE
	.align		8
        /*00e8*/ 	.dword	_ZN40_INTERNAL_05eef77e_4_k_cu_6677c247_293636thrust24THRUST_300001_SM_1000_NS8cuda_cub3parE
	.align		8
        /*00f0*/ 	.dword	_ZN40_INTERNAL_05eef77e_4_k_cu_6677c247_293636thrust24THRUST_300001_SM_1000_NS8cuda_cub10par_nosyncE
	.align		8
        /*00f8*/ 	.dword	_ZN40_INTERNAL_05eef77e_4_k_cu_6677c247_293636thrust24THRUST_300001_SM_1000_NS6system6detail10sequential3seqE
	.align		8
        /*0100*/ 	.dword	_ZN40_INTERNAL_05eef77e_4_k_cu_6677c247_293636thrust24THRUST_300001_SM_1000_NS12placeholders2_1E
	.align		8
        /*0108*/ 	.dword	_ZN40_INTERNAL_05eef77e_4_k_cu_6677c247_293636thrust24THRUST_300001_SM_1000_NS12placeholders2_2E
	.align		8
        /*0110*/ 	.dword	_ZN40_INTERNAL_05eef77e_4_k_cu_6677c247_293636thrust24THRUST_300001_SM_1000_NS12placeholders2_3E
	.align		8
        /*0118*/ 	.dword	_ZN40_INTERNAL_05eef77e_4_k_cu_6677c247_293636thrust24THRUST_300001_SM_1000_NS12placeholders2_4E
	.align		8
        /*0120*/ 	.dword	_ZN40_INTERNAL_05eef77e_4_k_cu_6677c247_293636thrust24THRUST_300001_SM_1000_NS12placeholders2_5E
	.align		8
        /*0128*/ 	.dword	_ZN40_INTERNAL_05eef77e_4_k_cu_6677c247_293636thrust24THRUST_300001_SM_1000_NS12placeholders2_6E
	.align		8
        /*0130*/ 	.dword	_ZN40_INTERNAL_05eef77e_4_k_cu_6677c247_293636thrust24THRUST_300001_SM_1000_NS12placeholders2_7E
	.align		8
        /*0138*/ 	.dword	_ZN40_INTERNAL_05eef77e_4_k_cu_6677c247_293636thrust24THRUST_300001_SM_1000_NS12placeholders2_8E
	.align		8
        /*0140*/ 	.dword	_ZN40_INTERNAL_05eef77e_4_k_cu_6677c247_293636thrust24THRUST_300001_SM_1000_NS12placeholders2_9E
	.align		8
        /*0148*/ 	.dword	_ZN40_INTERNAL_05eef77e_4_k_cu_6677c247_293636thrust24THRUST_300001_SM_1000_NS12placeholders3_10E
	.align		8
        /*0150*/ 	.dword	_ZN40_INTERNAL_05eef77e_4_k_cu_6677c247_293636thrust24THRUST_300001_SM_1000_NS3seqE


//--------------------- .text._ZN3cub18CUB_300001_SM_10006detail11EmptyKernelIvEEvv --------------------------
	.section	.text._ZN3cub18CUB_300001_SM_10006detail11EmptyKernelIvEEvv,"ax",@progbits
	.align	128
        .global         _ZN3cub18CUB_300001_SM_10006detail11EmptyKernelIvEEvv
        .type           _ZN3cub18CUB_300001_SM_10006detail11EmptyKernelIvEEvv,@function
        .size           _ZN3cub18CUB_300001_SM_10006detail11EmptyKernelIvEEvv,(.L_x_1 - _ZN3cub18CUB_300001_SM_10006detail11EmptyKernelIvEEvv)
        .other          _ZN3cub18CUB_300001_SM_10006detail11EmptyKernelIvEEvv,@"STO_CUDA_ENTRY STV_DEFAULT"
_ZN3cub18CUB_300001_SM_10006detail11EmptyKernelIvEEvv:
.text._ZN3cub18CUB_300001_SM_10006detail11EmptyKernelIvEEvv:
[----:B------:R-:W-:Y:S01]  /*0000*/  LDC R1, c[0x0][0x37c] ;  /* 0x0000df00ff017b82 */ /* 0x000fe20000000800 */
[----:B------:R-:W-:Y:S05]  /*0010*/  EXIT ;  /* 0x000000000000794d */ /* 0x000fea0003800000 */
.L_x_0:
[----:B------:R-:W-:-:S00]  /*0020*/  BRA `(.L_x_0) ;  /* 0xfffffffc00fc7947 */ /* 0x000fc0000383ffff */
[----:B------:R-:W-:-:S00]  /*0030*/  NOP ;  /* 0x0000000000007918 */ /* 0x000fc00000000000 */
        /* <DEDUP_REMOVED lines=12> */
.L_x_1:


//--------------------- .nv.shared.reserved.0     --------------------------
	.section	.nv.shared.reserved.0,"aw",@nobits
	.weak		__nv_reservedSMEM_offset_0_alias
	.size		__nv_reservedSMEM_offset_0_alias, 0, 64
	.other		__nv_reservedSMEM_offset_0_alias,@"STO_CUDA_RESERVED_SHARED STV_DEFAULT"
__nv_reservedSMEM_offset_0_alias:
	.zero		0
	.zero		64


//--------------------- .nv.global                --------------------------
	.section	.nv.global,"aw",@nobits
.nv.global:
	.type		_ZN40_INTERNAL_05eef77e_4_k_cu_6677c247_293636thrust24THRUST_300001_SM_1000_NS3seqE,@object
	.size		_ZN40_INTERNAL_05eef77e_4_k_cu_6677c247_293636thrust24THRUST_300001_SM_1000_NS3seqE,(_ZN40_INTERNAL_05eef77e_4_k_cu_6677c247_293634cuda3std3__48in_placeE - _ZN40_INTERNAL_05eef77e_4_k_cu_6677c247_293636thrust24THRUST_300001_SM_1000_NS3seqE)
_ZN40_INTERNAL_05eef77e_4_k_cu_6677c247_293636thrust24THRUST_300001_SM_1000_NS3seqE:
	.zero		1
	.type		_ZN40_INTERNAL_05eef77e_4_k_cu_6677c247_293634cuda3std3__48in_placeE,@object
	.size		_ZN40_INTERNAL_05eef77e_4_k_cu_6677c247_293634cuda3std3__48in_placeE,(_ZN40_INTERNAL_05eef77e_4_k_cu_6677c247_293634cuda3std6ranges3__45__cpo4sizeE - _ZN40_INTERNAL_05eef77e_4_k_cu_6677c247_293634cuda3std3__48in_placeE)
_ZN40_INTERNAL_05eef77e_4_k_cu_6677c247_293634cuda3std3__48in_placeE:
	.zero		1
	.type		_ZN40_INTERNAL_05eef77e_4_k_cu_6677c247_293634cuda3std6ranges3__45__cpo4sizeE,@object
	.size		_ZN40_INTERNAL_05eef77e_4_k_cu_6677c247_293634cuda3std6ranges3__45__cpo4sizeE,(_ZN40_INTERNAL_05eef77e_4_k_cu_6677c247_293636thrust24THRUST_300001_SM_1000_NS12placeholders2_3E - _ZN40_INTERNAL_05eef77e_4_k_cu_6677c247_293634cuda3std6ranges3__45__cpo4sizeE)
_ZN40_INTERNAL_05eef77e_4_k_cu_6677c247_293634cuda3std6ranges3__45__cpo4sizeE:
	.zero		1
	.type		_ZN40_INTERNAL_05eef77e_4_k_cu_6677c247_293636thrust24THRUST_300001_SM_1000_NS12placeholders2_3E,@object
	.size		_ZN40_INTERNAL_05eef77e_4_k_cu_6677c247_293636thrust24THRUST_300001_SM_1000_NS12placeholders2_3E,(_ZN40_INTERNAL_05eef77e_4_k_cu_6677c247_293634cuda3std3__45__cpo6cbeginE - _ZN40_INTERNAL_05eef77e_4_k_cu_6677c247_293636thrust24THRUST_300001_SM_1000_NS12placeholders2_3E)
_ZN40_INTERNAL_05eef77e_4_k_cu_6677c247_293636thrust24THRUST_300001_SM_1000_NS12placeholders2_3E:
	.zero		1
	.type		_ZN40_INTERNAL_05eef77e_4_k_cu_6677c247_293634cuda3std3__45__cpo6cbeginE,@object
	.size		_ZN40_INTERNAL_05eef77e_4_k_cu_6677c247_293634cuda3std3__45__cpo6cbeginE,(_ZN40_INTERNAL_05eef77e_4_k_cu_6677c247_293634cuda3std6ranges3__45__cpo6cbeginE - _ZN40_INTERNAL_05eef77e_4_k_cu_6677c247_293634cuda3std3__45__cpo6cbeginE)
_ZN40_INTERNAL_05eef77e_4_k_cu_6677c247_293634cuda3std3__45__cpo6cbeginE:
	.zero		1
	.type		_ZN40_INTERNAL_05eef77e_4_k_cu_6677c247_293634cuda3std6ranges3__45__cpo6cbeginE,@object
	.size		_ZN40_INTERNAL_05eef77e_4_k_cu_6677c247_293634cuda3std6ranges3__45__cpo6cbeginE,(_ZN40_INTERNAL_05eef77e_4_k_cu_6677c247_293636thrust24THRUST_300001_SM_1000_NS12placeholders2_7E - _ZN40_INTERNAL_05eef77e_4_k_cu_6677c247_293634cuda3std6ranges3__45__cpo6cbeginE)
_ZN40_INTERNAL_05eef77e_4_k_cu_6677c247_293634cuda3std6ranges3__45__cpo6cbeginE:
	.zero		1
	.type		_ZN40_INTERNAL_05eef77e_4_k_cu_6677c247_293636thrust24THRUST_300001_SM_1000_NS12placeholders2_7E,@object
	.size		_ZN40_INTERNAL_05eef77e_4_k_cu_6677c247_293636thrust24THRUST_300001_SM_1000_NS12placeholders2_7E,(_ZN40_INTERNAL_05eef77e_4_k_cu_6677c247_293634cuda3std3__45__cpo7crbeginE - _ZN40_INTERNAL_05eef77e_4_k_cu_6677c247_293636thrust24THRUST_300001_SM_1000_NS12placeholders2_7E)
_ZN40_INTERNAL_05eef77e_4_k_cu_6677c247_293636thrust24THRUST_300001_SM_1000_NS12placeholders2_7E:
	.zero		1
	.type		_ZN40_INTERNAL_05eef77e_4_k_cu_6677c247_293634cuda3std3__45__cpo7crbeginE,@object
	.size		_ZN40_INTERNAL_05eef77e_4_k_cu_6677c247_293634cuda3std3__45__cpo7crbeginE,(_ZN40_INTERNAL_05eef77e_4_k_cu_6677c247_293634cuda3std6ranges3__45__cpo4nextE - _ZN40_INTERNAL_05eef77e_4_k_cu_6677c247_293634cuda3std3__45__cpo7crbeginE)
_ZN40_INTERNAL_05eef77e_4_k_cu_6677c247_293634cuda3std3__45__cpo7crbeginE:
	.zero		1
	.type		_ZN40_INTERNAL_05eef77e_4_k_cu_6677c247_293634cuda3std6ranges3__45__cpo4nextE,@object
	.size		_ZN40_INTERNAL_05eef77e_4_k_cu_6677c247_293634cuda3std6ranges3__45__cpo4nextE,(_ZN40_INTERNAL_05eef77e_4_k_cu_6677c247_293634cuda3std6ranges3__45__cpo4swapE - _ZN40_INTERNAL_05eef77e_4_k_cu_6677c247_293634cuda3std6ranges3__45__cpo4nextE)
_ZN40_INTERNAL_05eef77e_4_k_cu_6677c247_293634cuda3std6ranges3__45__cpo4nextE:
	.zero		1
	.type		_ZN40_INTERNAL_05eef77e_4_k_cu_6677c247_293634cuda3std6ranges3__45__cpo4swapE,@object
	.size		_ZN40_INTERNAL_05eef77e_4_k_cu_6677c247_293634cuda3std6ranges3__45__cpo4swapE,(_ZN40_INTERNAL_05eef77e_4_k_cu_6677c247_293636thrust24THRUST_300001_SM_1000_NS8cuda_cub10par_nosyncE - _ZN40_INTERNAL_05eef77e_4_k_cu_6677c247_293634cuda3std6ranges3__45__cpo4swapE)
_ZN40_INTERNAL_05eef77e_4_k_cu_6677c247_293634cuda3std6ranges3__45__cpo4swapE:
	.zero		1
	.type		_ZN40_INTERNAL_05eef77e_4_k_cu_6677c247_293636thrust24THRUST_300001_SM_1000_NS8cuda_cub10par_nosyncE,@object
	.size		_ZN40_INTERNAL_05eef77e_4_k_cu_6677c247_293636thrust24THRUST_300001_SM_1000_NS8cuda_cub10par_nosyncE,(_ZN40_INTERNAL_05eef77e_4_k_cu_6677c247_293636thrust24THRUST_300001_SM_1000_NS12placeholders2_9E - _ZN40_INTERNAL_05eef77e_4_k_cu_6677c247_293636thrust24THRUST_300001_SM_1000_NS8cuda_cub10par_nosyncE)
_ZN40_INTERNAL_05eef77e_4_k_cu_6677c247_293636thrust24THRUST_300001_SM_1000_NS8cuda_cub10par_nosyncE:
	.zero		1
	.type		_ZN40_INTERNAL_05eef77e_4_k_cu_6677c247_293636thrust24THRUST_300001_SM_1000_NS12placeholders2_9E,@object
	.size		_ZN40_INTERNAL_05eef77e_4_k_cu_6677c247_293636thrust24THRUST_300001_SM_1000_NS12placeholders2_9E,(_ZN40_INTERNAL_05eef77e_4_k_cu_6677c247_293634cuda3std3__442_GLOBAL__N__05eef77e_4_k_cu_6677c247_293636ignoreE - _ZN40_INTERNAL_05eef77e_4_k_cu_6677c247_293636thrust24THRUST_300001_SM_1000_NS12placeholders2_9E)
_ZN40_INTERNAL_05eef77e_4_k_cu_6677c247_293636thrust24THRUST_300001_SM_1000_NS12placeholders2_9E:
	.zero		1
	.type		_ZN40_INTERNAL_05eef77e_4_k_cu_6677c247_293634cuda3std3__442_GLOBAL__N__05eef77e_4_k_cu_6677c247_293636ignoreE,@object
	.size		_ZN40_INTERNAL_05eef77e_4_k_cu_6677c247_293634cuda3std3__442_GLOBAL__N__05eef77e_4_k_cu_6677c247_293636ignoreE,(_ZN40_INTERNAL_05eef77e_4_k_cu_6677c247_293634cuda3std6ranges3__45__cpo4dataE - _ZN40_INTERNAL_05eef77e_4_k_cu_6677c247_293634cuda3std3__442_GLOBAL__N__05eef77e_4_k_cu_6677c247_293636ignoreE)
_ZN40_INTERNAL_05eef77e_4_k_cu_6677c247_293634cuda3std3__442_GLOBAL__N__05eef77e_4_k_cu_6677c247_293636ignoreE:
	.zero		1
	.type		_ZN40_INTERNAL_05eef77e_4_k_cu_6677c247_293634cuda3std6ranges3__45__cpo4dataE,@object
	.size		_ZN40_INTERNAL_05eef77e_4_k_cu_6677c247_293634cuda3std6ranges3__45__cpo4dataE,(_ZN40_INTERNAL_05eef77e_4_k_cu_6677c247_293636thrust24THRUST_300001_SM_1000_NS12placeholders2_1E - _ZN40_INTERNAL_05eef77e_4_k_cu_6677c247_293634cuda3std6ranges3__45__cpo4dataE)
_ZN40_INTERNAL_05eef77e_4_k_cu_6677c247_293634cuda3std6ranges3__45__cpo4dataE:
	.zero		1
	.type		_ZN40_INTERNAL_05eef77e_4_k_cu_6677c247_293636thrust24THRUST_300001_SM_1000_NS12placeholders2_1E,@object
	.size		_ZN40_INTERNAL_05eef77e_4_k_cu_6677c247_293636thrust24THRUST_300001_SM_1000_NS12placeholders2_1E,(_ZN40_INTERNAL_05eef77e_4_k_cu_6677c247_293634cuda3std3__45__cpo5beginE - _ZN40_INTERNAL_05eef77e_4_k_cu_6677c247_293636thrust24THRUST_300001_SM_1000_NS12placeholders2_1E)
_ZN40_INTERNAL_05eef77e_4_k_cu_6677c247_293636thrust24THRUST_300001_SM_1000_NS12placeholders2_1E:
	.zero		1
	.type		_ZN40_INTERNAL_05eef77e_4_k_cu_6677c247_293634cuda3std3__45__cpo5beginE,@object
	.size		_ZN40_INTERNAL_05eef77e_4_k_cu_6677c247_293634cuda3std3__45__cpo5beginE,(_ZN40_INTERNAL_05eef77e_4_k_cu_6677c247_293634cuda3std6ranges3__45__cpo5beginE - _ZN40_INTERNAL_05eef77e_4_k_cu_6677c247_293634cuda3std3__45__cpo5beginE)
_ZN40_INTERNAL_05eef77e_4_k_cu_6677c247_293634cuda3std3__45__cpo5beginE:
	.zero		1
	.type		_ZN40_INTERNAL_05eef77e_4_k_cu_6677c247_293634cuda3std6ranges3__45__cpo5beginE,@object
	.size		_ZN40_INTERNAL_05eef77e_4_k_cu_6677c247_293634cuda3std6ranges3__45__cpo5beginE,(_ZN40_INTERNAL_05eef77e_4_k_cu_6677c247_293636thrust24THRUST_300001_SM_1000_NS12placeholders2_5E - _ZN40_INTERNAL_05eef77e_4_k_cu_6677c247_293634cuda3std6ranges3__45__cpo5beginE)
_ZN40_INTERNAL_05eef77e_4_k_cu_6677c247_293634cuda3std6ranges3__45__cpo5beginE:
	.zero		1
	.type		_ZN40_INTERNAL_05eef77e_4_k_cu_6677c247_293636thrust24THRUST_300001_SM_1000_NS12placeholders2_5E,@object
	.size		_ZN40_INTERNAL_05eef77e_4_k_cu_6677c247_293636thrust24THRUST_300001_SM_1000_NS12placeholders2_5E,(_ZN40_INTERNAL_05eef77e_4_k_cu_6677c247_293634cuda3std3__45__cpo6rbeginE - _ZN40_INTERNAL_05eef77e_4_k_cu_6677c247_293636thrust24THRUST_300001_SM_1000_NS12placeholders2_5E)
_ZN40_INTERNAL_05eef77e_4_k_cu_6677c247_293636thrust24THRUST_300001_SM_1000_NS12placeholders2_5E:
	.zero		1
	.type		_ZN40_INTERNAL_05eef77e_4_k_cu_6677c247_293634cuda3std3__45__cpo6rbeginE,@object
	.size		_ZN40_INTERNAL_05eef77e_4_k_cu_6677c247_293634cuda3std3__45__cpo6rbeginE,(_ZN40_INTERNAL_05eef77e_4_k_cu_6677c247_293634cuda3std6ranges3__45__cpo7advanceE - _ZN40_INTERNAL_05eef77e_4_k_cu_6677c247_293634cuda3std3__45__cpo6rbeginE)
_ZN40_INTERNAL_05eef77e_4_k_cu_6677c247_293634cuda3std3__45__cpo6rbeginE:
	.zero		1
	.type		_ZN40_INTERNAL_05eef77e_4_k_cu_6677c247_293634cuda3std6ranges3__45__cpo7advanceE,@object
	.size		_ZN40_INTERNAL_05eef77e_4_k_cu_6677c247_293634cuda3std6ranges3__45__cpo7advanceE,(_ZN40_INTERNAL_05eef77e_4_k_cu_6677c247_293634cuda3std3__47nulloptE - _ZN40_INTERNAL_05eef77e_4_k_cu_6677c247_293634cuda3std6ranges3__45__cpo7advanceE)
_ZN40_INTERNAL_05eef77e_4_k_cu_6677c247_293634cuda3std6ranges3__45__cpo7advanceE:
	.zero		1
	.type		_ZN40_INTERNAL_05eef77e_4_k_cu_6677c247_293634cuda3std3__47nulloptE,@object
	.size		_ZN40_INTERNAL_05eef77e_4_k_cu_6677c247_293634cuda3std3__47nulloptE,(_ZN40_INTERNAL_05eef77e_4_k_cu_6677c247_293634cuda3std6ranges3__45__cpo8distanceE - _ZN40_INTERNAL_05eef77e_4_k_cu_6677c247_293634cuda3std3__47nulloptE)
_ZN40_INTERNAL_05eef77e_4_k_cu_6677c247_293634cuda3std3__47nulloptE:
	.zero		1
	.type		_ZN40_INTERNAL_05eef77e_4_k_cu_6677c247_293634cuda3std6ranges3__45__cpo8distanceE,@object
	.size		_ZN40_INTERNAL_05eef77e_4_k_cu_6677c247_293634cuda3std6ranges3__45__cpo8distanceE,(_ZN40_INTERNAL_05eef77e_4_k_cu_6677c247_293636thrust24THRUST_300001_SM_1000_NS12placeholders3_10E - _ZN40_INTERNAL_05eef77e_4_k_cu_6677c247_293634cuda3std6ranges3__45__cpo8distanceE)
_ZN40_INTERNAL_05eef77e_4_k_cu_6677c247_293634cuda3std6ranges3__45__cpo8distanceE:
	.zero		1
	.type		_ZN40_INTERNAL_05eef77e_4_k_cu_6677c247_293636thrust24THRUST_300001_SM_1000_NS12placeholders3_10E,@object
	.size		_ZN40_INTERNAL_05eef77e_4_k_cu_6677c247_293636thrust24THRUST_300001_SM_1000_NS12placeholders3_10E,(_ZN40_INTERNAL_05eef77e_4_k_cu_6677c247_293634cuda3std3__419piecewise_constructE - _ZN40_INTERNAL_05eef77e_4_k_cu_6677c247_293636thrust24THRUST_300001_SM_1000_NS12placeholders3_10E)
_ZN40_INTERNAL_05eef77e_4_k_cu_6677c247_293636thrust24THRUST_300001_SM_1000_NS12placeholders3_10E:
	.zero		1
	.type		_ZN40_INTERNAL_05eef77e_4_k_cu_6677c247_293634cuda3std3__419piecewise_constructE,@object
	.size		_ZN40_INTERNAL_05eef77e_4_k_cu_6677c247_293634cuda3std3__419piecewise_constructE,(_ZN40_INTERNAL_05eef77e_4_k_cu_6677c247_293634cuda3std6ranges3__45__cpo5cdataE - _ZN40_INTERNAL_05eef77e_4_k_cu_6677c247_293634cuda3std3__419piecewise_constructE)
_ZN40_INTERNAL_05eef77e_4_k_cu_6677c247_293634cuda3std3__419piecewise_constructE:
	.zero		1
	.type		_ZN40_INTERNAL_05eef77e_4_k_cu_6677c247_293634cuda3std6ranges3__45__cpo5cdataE,@object
	.size		_ZN40_INTERNAL_05eef77e_4_k_cu_6677c247_293634cuda3std6ranges3__45__cpo5cdataE,(_ZN40_INTERNAL_05eef77e_4_k_cu_6677c247_293636thrust24THRUST_300001_SM_1000_NS12placeholders2_2E - _ZN40_INTERNAL_05eef77e_4_k_cu_6677c247_293634cuda3std6ranges3__45__cpo5cdataE)
_ZN40_INTERNAL_05eef77e_4_k_cu_6677c247_293634cuda3std6ranges3__45__cpo5cdataE:
	.zero		1
	.type		_ZN40_INTERNAL_05eef77e_4_k_cu_6677c247_293636thrust24THRUST_300001_SM_1000_NS12placeholders2_2E,@object
	.size		_ZN40_INTERNAL_05eef77e_4_k_cu_6677c247_293636thrust24THRUST_300001_SM_1000_NS12placeholders2_2E,(_ZN40_INTERNAL_05eef77e_4_k_cu_6677c247_293634cuda3std3__45__cpo3endE - _ZN40_INTERNAL_05eef77e_4_k_cu_6677c247_293636thrust24THRUST_300001_SM_1000_NS12placeholders2_2E)
_ZN40_INTERNAL_05eef77e_4_k_cu_6677c247_293636thrust24THRUST_300001_SM_1000_NS12placeholders2_2E:
	.zero		1
	.type		_ZN40_INTERNAL_05eef77e_4_k_cu_6677c247_293634cuda3std3__45__cpo3endE,@object
	.size		_ZN40_INTERNAL_05eef77e_4_k_cu_6677c247_293634cuda3std3__45__cpo3endE,(_ZN40_INTERNAL_05eef77e_4_k_cu_6677c247_293634cuda3std6ranges3__45__cpo3endE - _ZN40_INTERNAL_05eef77e_4_k_cu_6677c247_293634cuda3std3__45__cpo3endE)
_ZN40_INTERNAL_05eef77e_4_k_cu_6677c247_293634cuda3std3__45__cpo3endE:
	.zero		1
	.type		_ZN40_INTERNAL_05eef77e_4_k_cu_6677c247_293634cuda3std6ranges3__45__cpo3endE,@object
	.size		_ZN40_INTERNAL_05eef77e_4_k_cu_6677c247_293634cuda3std6ranges3__45__cpo3endE,(_ZN40_INTERNAL_05eef77e_4_k_cu_6677c247_293636thrust24THRUST_300001_SM_1000_NS12placeholders2_6E - _ZN40_INTERNAL_05eef77e_4_k_cu_6677c247_293634cuda3std6ranges3__45__cpo3endE)
_ZN40_INTERNAL_05eef77e_4_k_cu_6677c247_293634cuda3std6ranges3__45__cpo3endE:
	.zero		1
	.type		_ZN40_INTERNAL_05eef77e_4_k_cu_6677c247_293636thrust24THRUST_300001_SM_1000_NS12placeholders2_6E,@object
	.size		_ZN40_INTERNAL_05eef77e_4_k_cu_6677c247_293636thrust24THRUST_300001_SM_1000_NS12placeholders2_6E,(_ZN40_INTERNAL_05eef77e_4_k_cu_6677c247_293634cuda3std3__45__cpo4rendE - _ZN40_INTERNAL_05eef77e_4_k_cu_6677c247_293636thrust24THRUST_300001_SM_1000_NS12placeholders2_6E)
_ZN40_INTERNAL_05eef77e_4_k_cu_6677c247_293636thrust24THRUST_300001_SM_1000_NS12placeholders2_6E:
	.zero		1
	.type		_ZN40_INTERNAL_05eef77e_4_k_cu_6677c247_293634cuda3std3__45__cpo4rendE,@object
	.size		_ZN40_INTERNAL_05eef77e_4_k_cu_6677c247_293634cuda3std3__45__cpo4rendE,(_ZN40_INTERNAL_05eef77e_4_k_cu_6677c247_293634cuda3std6ranges3__45__cpo9iter_swapE - _ZN40_INTERNAL_05eef77e_4_k_cu_6677c247_293634cuda3std3__45__cpo4rendE)
_ZN40_INTERNAL_05eef77e_4_k_cu_6677c247_293634cuda3std3__45__cpo4rendE:
	.zero		1
	.type		_ZN40_INTERNAL_05eef77e_4_k_cu_6677c247_293634cuda3std6ranges3__45__cpo9iter_swapE,@object
	.size		_ZN40_INTERNAL_05eef77e_4_k_cu_6677c247_293634cuda3std6ranges3__45__cpo9iter_swapE,(_ZN40_INTERNAL_05eef77e_4_k_cu_6677c247_293634cuda3std3__48unexpectE - _ZN40_INTERNAL_05eef77e_4_k_cu_6677c247_293634cuda3std6ranges3__45__cpo9iter_swapE)
_ZN40_INTERNAL_05eef77e_4_k_cu_6677c247_293634cuda3std6ranges3__45__cpo9iter_swapE:
	.zero		1
	.type		_ZN40_INTERNAL_05eef77e_4_k_cu_6677c247_293634cuda3std3__48unexpectE,@object
	.size		_ZN40_INTERNAL_05eef77e_4_k_cu_6677c247_293634cuda3std3__48unexpectE,(_ZN40_INTERNAL_05eef77e_4_k_cu_6677c247_293636thrust24THRUST_300001_SM_1000_NS8cuda_cub3parE - _ZN40_INTERNAL_05eef77e_4_k_cu_6677c247_293634cuda3std3__48unexpectE)
_ZN40_INTERNAL_05eef77e_4_k_cu_6677c247_293634cuda3std3__48unexpectE:
	.zero		1
	.type		_ZN40_INTERNAL_05eef77e_4_k_cu_6677c247_293636thrust24THRUST_300001_SM_1000_NS8cuda_cub3parE,@object
	.size		_ZN40_INTERNAL_05eef77e_4_k_cu_6677c247_293636thrust24THRUST_300001_SM_1000_NS8cuda_cub3parE,(_ZN40_INTERNAL_05eef77e_4_k_cu_6677c247_293636thrust24THRUST_300001_SM_1000_NS12placeholders2_4E - _ZN40_INTERNAL_05eef77e_4_k_cu_6677c247_293636thrust24THRUST_300001_SM_1000_NS8cuda_cub3parE)
_ZN40_INTERNAL_05eef77e_4_k_cu_6677c247_293636thrust24THRUST_300001_SM_1000_NS8cuda_cub3parE:
	.zero		1
	.type		_ZN40_INTERNAL_05eef77e_4_k_cu_6677c247_293636thrust24THRUST_300001_SM_1000_NS12placeholders2_4E,@object
	.size		_ZN40_INTERNAL_05eef77e_4_k_cu_6677c247_293636thrust24THRUST_300001_SM_1000_NS12placeholders2_4E,(_ZN40_INTERNAL_05eef77e_4_k_cu_6677c247_293634cuda3std3__45__cpo4cendE - _ZN40_INTERNAL_05eef77e_4_k_cu_6677c247_293636thrust24THRUST_300001_SM_1000_NS12placeholders2_4E)
_ZN40_INTERNAL_05eef77e_4_k_cu_6677c247_293636thrust24THRUST_300001_SM_1000_NS12placeholders2_4E:
	.zero		1
	.type		_ZN40_INTERNAL_05eef77e_4_k_cu_6677c247_293634cuda3std3__45__cpo4cendE,@object
	.size		_ZN40_INTERNAL_05eef77e_4_k_cu_6677c247_293634cuda3std3__45__cpo4cendE,(_ZN40_INTERNAL_05eef77e_4_k_cu_6677c247_293634cuda3std6ranges3__45__cpo4cendE - _ZN40_INTERNAL_05eef77e_4_k_cu_6677c247_293634cuda3std3__45__cpo4cendE)
_ZN40_INTERNAL_05eef77e_4_k_cu_6677c247_293634cuda3std3__45__cpo4cendE:
	.zero		1
	.type		_ZN40_INTERNAL_05eef77e_4_k_cu_6677c247_293634cuda3std6ranges3__45__cpo4cendE,@object
	.size		_ZN40_INTERNAL_05eef77e_4_k_cu_6677c247_293634cuda3std6ranges3__45__cpo4cendE,(_ZN40_INTERNAL_05eef77e_4_k_cu_6677c247_293634cuda3std3__420unreachable_sentinelE - _ZN40_INTERNAL_05eef77e_4_k_cu_6677c247_293634cuda3std6ranges3__45__cpo4cendE)
_ZN40_INTERNAL_05eef77e_4_k_cu_6677c247_293634cuda3std6ranges3__45__cpo4cendE:
	.zero		1
	.type		_ZN40_INTERNAL_05eef77e_4_k_cu_6677c247_293634cuda3std3__420unreachable_sentinelE,@object
	.size		_ZN40_INTERNAL_05eef77e_4_k_cu_6677c247_293634cuda3std3__420unreachable_sentinelE,(_ZN40_INTERNAL_05eef77e_4_k_cu_6677c247_293634cuda3std6ranges3__45__cpo5ssizeE - _ZN40_INTERNAL_05eef77e_4_k_cu_6677c247_293634cuda3std3__420unreachable_sentinelE)
_ZN40_INTERNAL_05eef77e_4_k_cu_6677c247_293634cuda3std3__420unreachable_sentinelE:
	.zero		1
	.type		_ZN40_INTERNAL_05eef77e_4_k_cu_6677c247_293634cuda3std6ranges3__45__cpo5ssizeE,@object
	.size		_ZN40_INTERNAL_05eef77e_4_k_cu_6677c247_293634cuda3std6ranges3__45__cpo5ssizeE,(_ZN40_INTERNAL_05eef77e_4_k_cu_6677c247_293636thrust24THRUST_300001_SM_1000_NS12placeholders2_8E - _ZN40_INTERNAL_05eef77e_4_k_cu_6677c247_293634cuda3std6ranges3__45__cpo5ssizeE)
_ZN40_INTERNAL_05eef77e_4_k_cu_6677c247_293634cuda3std6ranges3__45__cpo5ssizeE:
	.zero		1
	.type		_ZN40_INTERNAL_05eef77e_4_k_cu_6677c247_293636thrust24THRUST_300001_SM_1000_NS12placeholders2_8E,@object
	.size		_ZN40_INTERNAL_05eef77e_4_k_cu_6677c247_293636thrust24THRUST_300001_SM_1000_NS12placeholders2_8E,(_ZN40_INTERNAL_05eef77e_4_k_cu_6677c247_293634cuda3std3__45__cpo5crendE - _ZN40_INTERNAL_05eef77e_4_k_cu_6677c247_293636thrust24THRUST_300001_SM_1000_NS12placeholders2_8E)
_ZN40_INTERNAL_05eef77e_4_k_cu_6677c247_293636thrust24THRUST_300001_SM_1000_NS12placeholders2_8E:
	.zero		1
	.type		_ZN40_INTERNAL_05eef77e_4_k_cu_6677c247_293634cuda3std3__45__cpo5crendE,@object
	.size		_ZN40_INTERNAL_05eef77e_4_k_cu_6677c247_293634cuda3std3__45__cpo5crendE,(_ZN40_INTERNAL_05eef77e_4_k_cu_6677c247_293634cuda3std6ranges3__45__cpo4prevE - _ZN40_INTERNAL_05eef77e_4_k_cu_6677c247_293634cuda3std3__45__cpo5crendE)
_ZN40_INTERNAL_05eef77e_4_k_cu_6677c247_293634cuda3std3__45__cpo5crendE:
	.zero		1
	.type		_ZN40_INTERNAL_05eef77e_4_k_cu_6677c247_293634cuda3std6ranges3__45__cpo4prevE,@object
	.size		_ZN40_INTERNAL_05eef77e_4_k_cu_6677c247_293634cuda3std6ranges3__45__cpo4prevE,(_ZN40_INTERNAL_05eef77e_4_k_cu_6677c247_293634cuda3std6ranges3__45__cpo9iter_moveE - _ZN40_INTERNAL_05eef77e_4_k_cu_6677c247_293634cuda3std6ranges3__45__cpo4prevE)
_ZN40_INTERNAL_05eef77e_4_k_cu_6677c247_293634cuda3std6ranges3__45__cpo4prevE:
	.zero		1
	.type		_ZN40_INTERNAL_05eef77e_4_k_cu_6677c247_293634cuda3std6ranges3__45__cpo9iter_moveE,@object
	.size		_ZN40_INTERNAL_05eef77e_4_k_cu_6677c247_293634cuda3std6ranges3__45__cpo9iter_moveE,(_ZN40_INTERNAL_05eef77e_4_k_cu_6677c247_293636thrust24THRUST_300001_SM_1000_NS6system6detail10sequential3seqE - _ZN40_INTERNAL_05eef77e_4_k_cu_6677c247_293634cuda3std6ranges3__45__cpo9iter_moveE)
_ZN40_INTERNAL_05eef77e_4_k_cu_6677c247_293634cuda3std6ranges3__45__cpo9iter_moveE:
	.zero		1
	.type		_ZN40_INTERNAL_05eef77e_4_k_cu_6677c247_293636thrust24THRUST_300001_SM_1000_NS6system6detail10sequential3seqE,@object
	.size		_ZN40_INTERNAL_05eef77e_4_k_cu_6677c247_293636thrust24THRUST_300001_SM_1000_NS6system6detail10sequential3seqE,(.L_31 - _ZN40_INTERNAL_05eef77e_4_k_cu_6677c247_293636thrust24THRUST_300001_SM_1000_NS6system6detail10sequential3seqE)
_ZN40_INTERNAL_05eef77e_4_k_cu_6677c247_293636thrust24THRUST_300001_SM_1000_NS6system6detail10sequential3seqE:
	.zero		1
.L_31:


//--------------------- .nv.constant0._ZN3cub18CUB_300001_SM_10006detail11EmptyKernelIvEEvv --------------------------
	.section	.nv.constant0._ZN3cub18CUB_300001_SM_10006detail11EmptyKernelIvEEvv,"a",@progbits
	.sectionflags	@""
	.align	4
.nv.constant0._ZN3cub18CUB_300001_SM_10006detail11EmptyKernelIvEEvv:
	.zero		896


//--------------------- SYMBOLS --------------------------

	.type		.nv.reservedSmem.offset0,@object
	.size		.nv.reservedSmem.offset0,0x4
